//
// Generated by NVIDIA NVVM Compiler
//
// Compiler Build ID: CL-36424714
// Cuda compilation tools, release 13.0, V13.0.88
// Based on NVVM 20.0.0
//

.version 9.0
.target sm_100
.address_size 64

	// .globl	default_function_kernel

.visible .entry default_function_kernel(
	.param .u64 .ptr .align 1 default_function_kernel_param_0,
	.param .u64 .ptr .align 1 default_function_kernel_param_1
)
.maxntid 34
{
	.reg .pred 	%p<4>;
	.reg .b32 	%r<46>;
	.reg .b32 	%f<8>;
	.reg .b64 	%rd<9>;

	ld.param.u64 	%rd3, [default_function_kernel_param_0];
	ld.param.u64 	%rd4, [default_function_kernel_param_1];
	cvta.to.global.u64 	%rd1, %rd4;
	cvta.to.global.u64 	%rd5, %rd3;
	mov.u32 	%r13, %ctaid.x;
	mov.u32 	%r14, %tid.x;
	mad.lo.s32 	%r15, %r13, 34, %r14;
	mul.wide.u32 	%rd6, %r15, 4;
	add.s64 	%rd2, %rd5, %rd6;
	mov.b32 	%r16, -8388611;
	st.global.u32 	[%rd2], %r16;
	shr.u32 	%r17, %r14, 1;
	add.s32 	%r18, %r17, %r13;
	shl.b32 	%r19, %r13, 4;
	add.s32 	%r20, %r18, %r19;
	shr.u32 	%r21, %r20, 2;
	and.b32  	%r22, %r21, 7;
	mad.lo.s32 	%r23, %r22, 3, 3;
	shr.u32 	%r24, %r23, 1;
	mul.lo.s32 	%r25, %r22, 12;
	shr.u32 	%r1, %r25, 3;
	mul.lo.s32 	%r26, %r15, 3;
	and.b32  	%r27, %r26, 7;
	setp.ne.s32 	%p1, %r27, 5;
	and.b32  	%r28, %r15, 7;
	mul.lo.s32 	%r29, %r28, 3;
	add.s32 	%r30, %r29, 3;
	shr.u32 	%r31, %r30, 3;
	shr.u32 	%r32, %r29, 3;
	shr.u32 	%r33, %r20, 5;
	mul.lo.s32 	%r34, %r33, 36;
	or.b32  	%r2, %r32, %r34;
	shr.u32 	%r35, %r18, 2;
	not.b32 	%r36, %r35;
	and.b32  	%r37, %r36, 1;
	add.s32 	%r38, %r24, %r37;
	sub.s32 	%r3, %r38, %r1;
	selp.u32 	%r39, 1, 0, %p1;
	add.s32 	%r40, %r31, %r39;
	sub.s32 	%r4, %r40, %r32;
	mov.b32 	%r43, 0;
	mov.f32 	%f7, 0fFF7FFFFD;
$L__BB0_1:
	setp.ge.s32 	%p2, %r43, %r3;
	@%p2 bra 	$L__BB0_6;
	add.s32 	%r42, %r43, %r1;
	mad.lo.s32 	%r44, %r42, 3, %r2;
	mov.b32 	%r45, 0;
$L__BB0_3:
	setp.ge.s32 	%p3, %r45, %r4;
	@%p3 bra 	$L__BB0_5;
	mul.wide.u32 	%rd7, %r44, 4;
	add.s64 	%rd8, %rd1, %rd7;
	ld.global.nc.f32 	%f5, [%rd8];
	max.f32 	%f7, %f7, %f5;
	st.global.f32 	[%rd2], %f7;
	add.s32 	%r45, %r45, 1;
	add.s32 	%r44, %r44, 1;
	bra.uni 	$L__BB0_3;
$L__BB0_5:
	add.s32 	%r43, %r43, 1;
	bra.uni 	$L__BB0_1;
$L__BB0_6:
	ret;

}


// ===== COMPILED SASS (sm_100) =====

	.target	sm_100

	.elftype	@"ET_EXEC"


//--------------------- .note.nv.tkinfo           --------------------------
	.section	.note.nv.tkinfo,"",@"SHT_NOTE"
	.sectionflags	@"SHF_NOTE_NV_TKINFO"
	.tkinfo
        /*0018*/ 	.word	0x00000002
        /*0030*/ 	.string	""
        /*0030*/ 	.string	"ptxas"
        /*0030*/ 	.string	"Cuda compilation tools, release 13.0, V13.0.88"
        /*0030*/ 	.string	"Build cuda_13.0.r13.0/compiler.36424714_0"
        /*0030*/ 	.string	"-arch sm_100 -m 64 "



//--------------------- .note.nv.cuinfo           --------------------------
	.section	.note.nv.cuinfo,"",@"SHT_NOTE"
	.sectionflags	@"SHF_NOTE_NV_CUINFO"
        /*0018*/ 	.short	0x0002
        /*001a*/ 	.short	0x0064
        /*001c*/ 	.short	0x0082
	.zero		2


//--------------------- .nv.info                  --------------------------
	.section	.nv.info,"",@"SHT_CUDA_INFO"
	.align	4


	//----- nvinfo : EIATTR_REGCOUNT
	.align		4
        /*0000*/ 	.byte	0x04, 0x2f
        /*0002*/ 	.short	(.L_1 - .L_0)
	.align		4
.L_0:
        /*0004*/ 	.word	index@(default_function_kernel)
        /*0008*/ 	.word	0x00000014


	//----- nvinfo : EIATTR_FRAME_SIZE
	.align		4
.L_1:
        /*000c*/ 	.byte	0x04, 0x11
        /*000e*/ 	.short	(.L_3 - .L_2)
	.align		4
.L_2:
        /*0010*/ 	.word	index@(default_function_kernel)
        /*0014*/ 	.word	0x00000000


	//----- nvinfo : EIATTR_MIN_STACK_SIZE
	.align		4
.L_3:
        /*0018*/ 	.byte	0x04, 0x12
        /*001a*/ 	.short	(.L_5 - .L_4)
	.align		4
.L_4:
        /*001c*/ 	.word	index@(default_function_kernel)
        /*0020*/ 	.word	0x00000000
.L_5:


//--------------------- .nv.compat                --------------------------
	.section	.nv.compat,"",@"SHT_CUDA_COMPAT_INFO"
	.align	4
        /*0000*/ 	.byte	0x02, 0x09, 0x00, 0x00, 0x02, 0x02, 0x01, 0x00, 0x02, 0x05, 0x05, 0x00, 0x03, 0x07, 0x01, 0x01
        /*0010*/ 	.byte	0x02, 0x03, 0x00, 0x00, 0x02, 0x06, 0x01, 0x00, 0x04, 0x0b, 0x08, 0x00, 0x09, 0x00, 0x00, 0x00
        /*0020*/ 	.byte	0x00, 0x00, 0x00, 0x00


//--------------------- .nv.info.default_function_kernel --------------------------
	.section	.nv.info.default_function_kernel,"",@"SHT_CUDA_INFO"
	.sectionflags	@""
	.align	4


	//----- nvinfo : EIATTR_CUDA_API_VERSION
	.align		4
        /*0000*/ 	.byte	0x04, 0x37
        /*0002*/ 	.short	(.L_7 - .L_6)
.L_6:
        /*0004*/ 	.word	0x00000082


	//----- nvinfo : EIATTR_KPARAM_INFO
	.align		4
.L_7:
        /*0008*/ 	.byte	0x04, 0x17
        /*000a*/ 	.short	(.L_9 - .L_8)
.L_8:
        /*000c*/ 	.word	0x00000000
        /*0010*/ 	.short	0x0001
        /*0012*/ 	.short	0x0008
        /*0014*/ 	.byte	0x00, 0xf5, 0x21, 0x00


	//----- nvinfo : EIATTR_KPARAM_INFO
	.align		4
.L_9:
        /*0018*/ 	.byte	0x04, 0x17
        /*001a*/ 	.short	(.L_11 - .L_10)
.L_10:
        /*001c*/ 	.word	0x00000000
        /*0020*/ 	.short	0x0000
        /*0022*/ 	.short	0x0000
        /*0024*/ 	.byte	0x00, 0xf5, 0x21, 0x00


	//----- nvinfo : EIATTR_SPARSE_MMA_MASK
	.align		4
.L_11:
        /*0028*/ 	.byte	0x03, 0x50
        /*002a*/ 	.short	0x0000


	//----- nvinfo : EIATTR_MAXREG_COUNT
	.align		4
        /*002c*/ 	.byte	0x03, 0x1b
        /*002e*/ 	.short	0x00ff


	//----- nvinfo : EIATTR_MERCURY_ISA_VERSION
	.align		4
        /*0030*/ 	.byte	0x03, 0x5f
        /*0032*/ 	.short	0x0101


	//----- nvinfo : EIATTR_VRC_CTA_INIT_COUNT
	.align		4
        /*0034*/ 	.byte	0x02, 0x4a
	.zero		1
	.zero		1


	//----- nvinfo : EIATTR_EXIT_INSTR_OFFSETS
	.align		4
        /*0038*/ 	.byte	0x04, 0x1c
        /*003a*/ 	.short	(.L_13 - .L_12)


	//   ....[0]....
.L_12:
        /*003c*/ 	.word	0x00000230


	//   ....[1]....
        /*0040*/ 	.word	0x000003a0


	//----- nvinfo : EIATTR_MAX_THREADS
	.align		4
.L_13:
        /*0044*/ 	.byte	0x04, 0x05
        /*0046*/ 	.short	(.L_15 - .L_14)
.L_14:
        /*0048*/ 	.word	0x00000022
        /*004c*/ 	.word	0x00000001
        /*0050*/ 	.word	0x00000001


	//----- nvinfo : EIATTR_CRS_STACK_SIZE
	.align		4
.L_15:
        /*0054*/ 	.byte	0x04, 0x1e
        /*0056*/ 	.short	(.L_17 - .L_16)
.L_16:
        /*0058*/ 	.word	0x00000000


	//----- nvinfo : EIATTR_CBANK_PARAM_SIZE
	.align		4
.L_17:
        /*005c*/ 	.byte	0x03, 0x19
        /*005e*/ 	.short	0x0010


	//----- nvinfo : EIATTR_PARAM_CBANK
	.align		4
        /*0060*/ 	.byte	0x04, 0x0a
        /*0062*/ 	.short	(.L_19 - .L_18)
	.align		4
.L_18:
        /*0064*/ 	.word	index@(.nv.constant0.default_function_kernel)
        /*0068*/ 	.short	0x0380
        /*006a*/ 	.short	0x0010


	//----- nvinfo : EIATTR_SW_WAR
	.align		4
.L_19:
        /*006c*/ 	.byte	0x04, 0x36
        /*006e*/ 	.short	(.L_21 - .L_20)
.L_20:
        /*0070*/ 	.word	0x00000008
.L_21:


//--------------------- .nv.callgraph             --------------------------
	.section	.nv.callgraph,"",@"SHT_CUDA_CALLGRAPH"
	.align	4
	.sectionentsize	8
	.align		4
        /*0000*/ 	.word	0x00000000
	.align		4
        /*0004*/ 	.word	0xffffffff
	.align		4
        /*0008*/ 	.word	0x00000000
	.align		4
        /*000c*/ 	.word	0xfffffffe
	.align		4
        /*0010*/ 	.word	0x00000000
	.align		4
        /*0014*/ 	.word	0xfffffffd
	.align		4
        /*0018*/ 	.word	0x00000000
	.align		4
        /*001c*/ 	.word	0xfffffffc


//--------------------- .text.default_function_kernel --------------------------
	.section	.text.default_function_kernel,"ax",@progbits
	.align	128
        .global         default_function_kernel
        .type           default_function_kernel,@function
        .size           default_function_kernel,(.L_x_5 - default_function_kernel)
        .other          default_function_kernel,@"STO_CUDA_ENTRY STV_DEFAULT"
default_function_kernel:
.text.default_function_kernel:
[----:B------:R-:W-:Y:S01]  /*0000*/  LDC R1, c[0x0][0x37c] ;  /* 0x0000df00ff017b82 */ /* 0x000fe20000000800 */
[----:B------:R-:W0:Y:S07]  /*0010*/  S2R R5, SR_CTAID.X ;  /* 0x0000000000057919 */ /* 0x000e2e0000002500 */
[----:B------:R-:W1:Y:S01]  /*0020*/  LDC.64 R2, c[0x0][0x380] ;  /* 0x0000e000ff027b82 */ /* 0x000e620000000a00 */
[----:B------:R-:W-:Y:S01]  /*0030*/  IMAD.MOV.U32 R11, RZ, RZ, 0x3 ;  /* 0x00000003ff0b7424 */ /* 0x000fe200078e00ff */
[----:B------:R-:W2:Y:S01]  /*0040*/  LDCU.64 UR4, c[0x0][0x358] ;  /* 0x00006b00ff0477ac */ /* 0x000ea20008000a00 */
[----:B------:R-:W0:Y:S02]  /*0050*/  S2R R6, SR_TID.X ;  /* 0x0000000000067919 */ /* 0x000e240000002100 */
[----:B0-----:R-:W-:-:S04]  /*0060*/  LEA.HI R0, R6, R5, RZ, 0x1f ;  /* 0x0000000506007211 */ /* 0x001fc800078ff8ff */
[--C-:B------:R-:W-:Y:S01]  /*0070*/  SHF.R.U32.HI R9, RZ, 0x2, R0.reuse ;  /* 0x00000002ff097819 */ /* 0x100fe20000011600 */
[C---:B------:R-:W-:Y:S02]  /*0080*/  IMAD R4, R5.reuse, 0x10, R0 ;  /* 0x0000001005047824 */ /* 0x040fe400078e0200 */
[----:B------:R-:W-:Y:S01]  /*0090*/  IMAD R5, R5, 0x22, R6 ;  /* 0x0000002205057824 */ /* 0x000fe200078e0206 */
[----:B------:R-:W-:Y:S02]  /*00a0*/  LOP3.LUT R9, R9, 0x1, RZ, 0xc, !PT ;  /* 0x0000000109097812 */ /* 0x000fe400078e0cff */
[----:B------:R-:W-:Y:S01]  /*00b0*/  SHF.R.U32.HI R6, RZ, 0x2, R4 ;  /* 0x00000002ff067819 */ /* 0x000fe20000011604 */
[C---:B------:R-:W-:Y:S01]  /*00c0*/  IMAD R7, R5.reuse, 0x3, RZ ;  /* 0x0000000305077824 */ /* 0x040fe200078e02ff */
[C---:B------:R-:W-:Y:S01]  /*00d0*/  LOP3.LUT R8, R5.reuse, 0x7, RZ, 0xc0, !PT ;  /* 0x0000000705087812 */ /* 0x040fe200078ec0ff */
[----:B-1----:R-:W-:Y:S01]  /*00e0*/  IMAD.WIDE.U32 R2, R5, 0x4, R2 ;  /* 0x0000000405027825 */ /* 0x002fe200078e0002 */
[----:B------:R-:W-:-:S02]  /*00f0*/  LOP3.LUT R6, R6, 0x7, RZ, 0xc0, !PT ;  /* 0x0000000706067812 */ /* 0x000fc400078ec0ff */
[----:B------:R-:W-:Y:S01]  /*0100*/  LOP3.LUT R7, R7, 0x7, RZ, 0xc0, !PT ;  /* 0x0000000707077812 */ /* 0x000fe200078ec0ff */
[----:B------:R-:W-:Y:S02]  /*0110*/  IMAD R8, R8, 0x3, RZ ;  /* 0x0000000308087824 */ /* 0x000fe400078e02ff */
[C---:B------:R-:W-:Y:S01]  /*0120*/  IMAD R0, R6.reuse, R11, 0x3 ;  /* 0x0000000306007424 */ /* 0x040fe200078e020b */
[----:B------:R-:W-:Y:S01]  /*0130*/  ISETP.NE.AND P0, PT, R7, 0x5, PT ;  /* 0x000000050700780c */ /* 0x000fe20003f05270 */
[----:B------:R-:W-:Y:S01]  /*0140*/  IMAD R6, R6, 0xc, RZ ;  /* 0x0000000c06067824 */ /* 0x000fe200078e02ff */
[----:B------:R-:W-:Y:S01]  /*0150*/  IADD3 R5, PT, PT, R8, 0x3, RZ ;  /* 0x0000000308057810 */ /* 0x000fe20007ffe0ff */
[----:B------:R-:W-:Y:S01]  /*0160*/  IMAD.MOV.U32 R11, RZ, RZ, -0x800003 ;  /* 0xff7ffffdff0b7424 */ /* 0x000fe200078e00ff */
[----:B------:R-:W-:Y:S02]  /*0170*/  LEA.HI R9, R0, R9, RZ, 0x1f ;  /* 0x0000000900097211 */ /* 0x000fe400078ff8ff */
[----:B------:R-:W-:-:S02]  /*0180*/  SHF.R.U32.HI R0, RZ, 0x3, R6 ;  /* 0x00000003ff007819 */ /* 0x000fc40000011606 */
[----:B------:R-:W-:Y:S01]  /*0190*/  SHF.R.U32.HI R6, RZ, 0x3, R5 ;  /* 0x00000003ff067819 */ /* 0x000fe20000011605 */
[----:B--2---:R0:W-:Y:S01]  /*01a0*/  STG.E desc[UR4][R2.64], R11 ;  /* 0x0000000b02007986 */ /* 0x0041e2000c101904 */
[----:B------:R-:W-:Y:S01]  /*01b0*/  LEA.HI R7, R5, 0x1, RZ, 0x1d ;  /* 0x0000000105077811 */ /* 0x000fe200078fe8ff */
[----:B------:R-:W-:Y:S01]  /*01c0*/  IMAD.IADD R10, R9, 0x1, -R0 ;  /* 0x00000001090a7824 */ /* 0x000fe200078e0a00 */
[----:B------:R-:W-:Y:S01]  /*01d0*/  SHF.R.U32.HI R5, RZ, 0x5, R4 ;  /* 0x00000005ff057819 */ /* 0x000fe20000011604 */
[----:B------:R-:W-:Y:S01]  /*01e0*/  @!P0 IMAD.MOV R7, RZ, RZ, R6 ;  /* 0x000000ffff078224 */ /* 0x000fe200078e0206 */
[----:B------:R-:W-:Y:S02]  /*01f0*/  SHF.R.U32.HI R8, RZ, 0x3, R8 ;  /* 0x00000003ff087819 */ /* 0x000fe40000011608 */
[----:B------:R-:W-:-:S03]  /*0200*/  ISETP.GT.AND P1, PT, R10, RZ, PT ;  /* 0x000000ff0a00720c */ /* 0x000fc60003f24270 */
[--C-:B------:R-:W-:Y:S02]  /*0210*/  IMAD R9, R5, 0x24, R8.reuse ;  /* 0x0000002405097824 */ /* 0x100fe400078e0208 */
[----:B------:R-:W-:-:S08]  /*0220*/  IMAD.IADD R17, R7, 0x1, -R8 ;  /* 0x0000000107117824 */ /* 0x000fd000078e0a08 */
[----:B0-----:R-:W-:Y:S05]  /*0230*/  @!P1 EXIT ;  /* 0x000000000000994d */ /* 0x001fea0003800000 */
[----:B------:R-:W-:Y:S02]  /*0240*/  HFMA2 R11, -RZ, RZ, 0, 0 ;  /* 0x00000000ff0b7431 */ /* 0x000fe400000001ff */
[----:B------:R-:W-:-:S07]  /*0250*/  IMAD.MOV.U32 R13, RZ, RZ, -0x800003 ;  /* 0xff7ffffdff0d7424 */ /* 0x000fce00078e00ff */
.L_x_3:
[----:B------:R-:W-:Y:S01]  /*0260*/  ISETP.GT.AND P1, PT, R17, RZ, PT ;  /* 0x000000ff1100720c */ /* 0x000fe20003f24270 */
[----:B------:R-:W-:Y:S01]  /*0270*/  IMAD.MOV.U32 R5, RZ, RZ, R11 ;  /* 0x000000ffff057224 */ /* 0x000fe200078e000b */
[----:B------:R-:W-:Y:S01]  /*0280*/  IADD3 R11, PT, PT, R11, 0x1, RZ ;  /* 0x000000010b0b7810 */ /* 0x000fe20007ffe0ff */
[----:B------:R-:W-:Y:S03]  /*0290*/  BSSY.RECONVERGENT B0, `(.L_x_0) ;  /* 0x000000f000007945 */ /* 0x000fe60003800200 */
[----:B------:R-:W-:-:S07]  /*02a0*/  ISETP.GE.AND P0, PT, R11, R10, PT ;  /* 0x0000000a0b00720c */ /* 0x000fce0003f06270 */
[----:B-1----:R-:W-:Y:S06]  /*02b0*/  @!P1 BRA `(.L_x_1) ;  /* 0x0000000000309947 */ /* 0x002fec0003800000 */
[----:B------:R-:W0:Y:S01]  /*02c0*/  LDC.64 R6, c[0x0][0x388] ;  /* 0x0000e200ff067b82 */ /* 0x000e220000000a00 */
[----:B------:R-:W-:Y:S02]  /*02d0*/  IMAD.IADD R4, R0, 0x1, R5 ;  /* 0x0000000100047824 */ /* 0x000fe400078e0205 */
[----:B------:R-:W-:Y:S02]  /*02e0*/  IMAD.MOV.U32 R8, RZ, RZ, RZ ;  /* 0x000000ffff087224 */ /* 0x000fe400078e00ff */
[----:B------:R-:W-:-:S07]  /*02f0*/  IMAD R15, R4, 0x3, R9 ;  /* 0x00000003040f7824 */ /* 0x000fce00078e0209 */
.L_x_2:
[----:B0-----:R-:W-:-:S06]  /*0300*/  IMAD.WIDE.U32 R4, R15, 0x4, R6 ;  /* 0x000000040f047825 */ /* 0x001fcc00078e0006 */
[----:B------:R-:W2:Y:S01]  /*0310*/  LDG.E.CONSTANT R4, desc[UR4][R4.64] ;  /* 0x0000000404047981 */ /* 0x000ea2000c1e9900 */
[----:B------:R-:W-:Y:S01]  /*0320*/  IADD3 R8, PT, PT, R8, 0x1, RZ ;  /* 0x0000000108087810 */ /* 0x000fe20007ffe0ff */
[----:B------:R-:W-:-:S03]  /*0330*/  VIADD R15, R15, 0x1 ;  /* 0x000000010f0f7836 */ /* 0x000fc60000000000 */
[----:B------:R-:W-:Y:S02]  /*0340*/  ISETP.GE.AND P1, PT, R8, R17, PT ;  /* 0x000000110800720c */ /* 0x000fe40003f26270 */
[----:B-12---:R-:W-:-:S05]  /*0350*/  FMNMX R13, R4, R13, !PT ;  /* 0x0000000d040d7209 */ /* 0x006fca0007800000 */
[----:B------:R1:W-:Y:S06]  /*0360*/  STG.E desc[UR4][R2.64], R13 ;  /* 0x0000000d02007986 */ /* 0x0003ec000c101904 */
[----:B------:R-:W-:Y:S05]  /*0370*/  @!P1 BRA `(.L_x_2) ;  /* 0xfffffffc00e09947 */ /* 0x000fea000383ffff */
.L_x_1:
[----:B------:R-:W-:Y:S05]  /*0380*/  BSYNC.RECONVERGENT B0 ;  /* 0x0000000000007941 */ /* 0x000fea0003800200 */
.L_x_0:
[----:B------:R-:W-:Y:S05]  /*0390*/  @!P0 BRA `(.L_x_3) ;  /* 0xfffffffc00b08947 */ /* 0x000fea000383ffff */
[----:B------:R-:W-:Y:S05]  /*03a0*/  EXIT ;  /* 0x000000000000794d */ /* 0x000fea0003800000 */
.L_x_4:
[----:B------:R-:W-:-:S00]  /*03b0*/  BRA `(.L_x_4) ;  /* 0xfffffffc00fc7947 */ /* 0x000fc0000383ffff */
[----:B------:R-:W-:-:S00]  /*03c0*/  NOP ;  /* 0x0000000000007918 */ /* 0x000fc00000000000 */
        /* <DEDUP_REMOVED lines=11> */
.L_x_5:


//--------------------- .nv.shared.reserved.0     --------------------------
	.section	.nv.shared.reserved.0,"aw",@nobits
	.weak		__nv_reservedSMEM_offset_0_alias
	.size		__nv_reservedSMEM_offset_0_alias, 0, 64
	.other		__nv_reservedSMEM_offset_0_alias,@"STO_CUDA_RESERVED_SHARED STV_DEFAULT"
__nv_reservedSMEM_offset_0_alias:
	.zero		0
	.zero		64


//--------------------- .nv.constant0.default_function_kernel --------------------------
	.section	.nv.constant0.default_function_kernel,"a",@progbits
	.sectionflags	@""
	.align	4
.nv.constant0.default_function_kernel:
	.zero		912


//--------------------- SYMBOLS --------------------------

	.type		.nv.reservedSmem.offset0,@object
	.size		.nv.reservedSmem.offset0,0x4
